	.headerflags	@"EF_CUDA_TEXMODE_UNIFIED EF_CUDA_64BIT_ADDRESS EF_CUDA_SM86 EF_CUDA_VIRTUAL_SM(EF_CUDA_SM86)"
	.elftype	@"ET_EXEC"


//--------------------- .nv.info                  --------------------------
	.section	.nv.info,"",@"SHT_CUDA_INFO"
	.align	4


	//----- nvinfo : EIATTR_REGCOUNT
	.align		4
        /*0000*/ 	.byte	0x04, 0x2f
        /*0002*/ 	.short	(.L_1 - .L_0)
	.align		4
.L_0:
        /*0004*/ 	.word	index@(triton__0d1d2e)
        /*0008*/ 	.word	0x0000000e


	//----- nvinfo : EIATTR_MAX_STACK_SIZE
	.align		4
.L_1:
        /*000c*/ 	.byte	0x04, 0x23
        /*000e*/ 	.short	(.L_3 - .L_2)
	.align		4
.L_2:
        /*0010*/ 	.word	index@(triton__0d1d2e)
        /*0014*/ 	.word	0x00000000


	//----- nvinfo : EIATTR_MIN_STACK_SIZE
	.align		4
.L_3:
        /*0018*/ 	.byte	0x04, 0x12
        /*001a*/ 	.short	(.L_5 - .L_4)
	.align		4
.L_4:
        /*001c*/ 	.word	index@(triton__0d1d2e)
        /*0020*/ 	.word	0x00000000


	//----- nvinfo : EIATTR_FRAME_SIZE
	.align		4
.L_5:
        /*0024*/ 	.byte	0x04, 0x11
        /*0026*/ 	.short	(.L_7 - .L_6)
	.align		4
.L_6:
        /*0028*/ 	.word	index@(triton__0d1d2e)
        /*002c*/ 	.word	0x00000000
.L_7:


//--------------------- .nv.info.triton__0d1d2e   --------------------------
	.section	.nv.info.triton__0d1d2e,"",@"SHT_CUDA_INFO"
	.align	4


	//----- nvinfo : EIATTR_CUDA_API_VERSION
	.align		4
        /*0000*/ 	.byte	0x04, 0x37
        /*0002*/ 	.short	(.L_9 - .L_8)
.L_8:
        /*0004*/ 	.word	0x0000007b


	//----- nvinfo : EIATTR_SW2861232_WAR
	.align		4
.L_9:
        /*0008*/ 	.byte	0x01, 0x35
	.zero		2


	//----- nvinfo : EIATTR_PARAM_CBANK
	.align		4
        /*000c*/ 	.byte	0x04, 0x0a
        /*000e*/ 	.short	(.L_11 - .L_10)
	.align		4
.L_10:
        /*0010*/ 	.word	index@(.nv.constant0.triton__0d1d2e)
        /*0014*/ 	.short	0x0160
        /*0016*/ 	.short	0x0014


	//----- nvinfo : EIATTR_CBANK_PARAM_SIZE
	.align		4
.L_11:
        /*0018*/ 	.byte	0x03, 0x19
        /*001a*/ 	.short	0x0014


	//----- nvinfo : EIATTR_KPARAM_INFO
	.align		4
        /*001c*/ 	.byte	0x04, 0x17
        /*001e*/ 	.short	(.L_13 - .L_12)
.L_12:
        /*0020*/ 	.word	0x00000000
        /*0024*/ 	.short	0x0002
        /*0026*/ 	.short	0x0010
        /*0028*/ 	.byte	0x00, 0xf0, 0x11, 0x00


	//----- nvinfo : EIATTR_KPARAM_INFO
	.align		4
.L_13:
        /*002c*/ 	.byte	0x04, 0x17
        /*002e*/ 	.short	(.L_15 - .L_14)
.L_14:
        /*0030*/ 	.word	0x00000000
        /*0034*/ 	.short	0x0001
        /*0036*/ 	.short	0x0008
        /*0038*/ 	.byte	0x00, 0xf0, 0x21, 0x00


	//----- nvinfo : EIATTR_KPARAM_INFO
	.align		4
.L_15:
        /*003c*/ 	.byte	0x04, 0x17
        /*003e*/ 	.short	(.L_17 - .L_16)
.L_16:
        /*0040*/ 	.word	0x00000000
        /*0044*/ 	.short	0x0000
        /*0046*/ 	.short	0x0000
        /*0048*/ 	.byte	0x00, 0xf0, 0x21, 0x00


	//----- nvinfo : EIATTR_MAXREG_COUNT
	.align		4
.L_17:
        /*004c*/ 	.byte	0x03, 0x1b
        /*004e*/ 	.short	0x00ff


	//----- nvinfo : EIATTR_EXIT_INSTR_OFFSETS
	.align		4
        /*0050*/ 	.byte	0x04, 0x1c
        /*0052*/ 	.short	(.L_19 - .L_18)


	//   ....[0]....
.L_18:
        /*0054*/ 	.word	0x00000240


	//   ....[1]....
        /*0058*/ 	.word	0x00000260


	//----- nvinfo : EIATTR_MAX_THREADS
	.align		4
.L_19:
        /*005c*/ 	.byte	0x04, 0x05
        /*005e*/ 	.short	(.L_21 - .L_20)
.L_20:
        /*0060*/ 	.word	0x00000100
        /*0064*/ 	.word	0x00000001
        /*0068*/ 	.word	0x00000001
.L_21:


//--------------------- .nv.rel.action            --------------------------
	.section	.nv.rel.action,"",@"SHT_CUDA_RELOCINFO"
	.align	8
	.sectionentsize	8
        /*0000*/ 	.byte	0x73, 0x00, 0x00, 0x00, 0x00, 0x00, 0x00, 0x00, 0x00, 0x00, 0x00, 0x11, 0x25, 0x00, 0x05, 0x36


//--------------------- .nv.constant0.triton__0d1d2e --------------------------
	.section	.nv.constant0.triton__0d1d2e,"a",@progbits
	.align	4
.nv.constant0.triton__0d1d2e:
	.zero		372


//--------------------- .text.triton__0d1d2e      --------------------------
	.section	.text.triton__0d1d2e,"ax",@progbits
	.sectioninfo	@"SHI_REGISTERS=14"
	.align	128
        .global         triton__0d1d2e
        .type           triton__0d1d2e,@function
        .size           triton__0d1d2e,(.L_x_1 - triton__0d1d2e)
        .other          triton__0d1d2e,@"STO_CUDA_ENTRY STV_DEFAULT"
triton__0d1d2e:
.text.triton__0d1d2e:
[----:B------:R-:W-:-:S02]  /*0000*/  MOV R1, c[0x0][0x28] ;  /* 0x00000a0000017a02 */ /* 0x000fc40000000f00 */
[----:B------:R-:W0:Y:S01]  /*0010*/  S2R R0, SR_TID.X ;  /* 0x0000000000007919 */ /* 0x000e220000002100 */
[----:B------:R-:W-:Y:S01]  /*0020*/  IMAD.MOV.U32 R10, RZ, RZ, 0x4 ;  /* 0x00000004ff0a7424 */ /* 0x000fe200078e00ff */
[----:B------:R-:W-:Y:S01]  /*0030*/  CS2R R8, SRZ ;  /* 0x0000000000087805 */ /* 0x000fe2000001ff00 */
[----:B------:R-:W-:Y:S01]  /*0040*/  ULDC.64 UR4, c[0x0][0x118] ;  /* 0x0000460000047ab9 */ /* 0x000fe20000000a00 */
[----:B------:R-:W1:Y:S01]  /*0050*/  S2R R3, SR_CTAID.X ;  /* 0x0000000000037919 */ /* 0x000e620000002500 */
[----:B0-----:R-:W-:-:S04]  /*0060*/  SHF.L.U32 R0, R0, 0x1, RZ ;  /* 0x0000000100007819 */ /* 0x001fc800000006ff */
[----:B------:R-:W-:-:S04]  /*0070*/  LOP3.LUT R0, R0, 0x1fe, RZ, 0xc0, !PT ;  /* 0x000001fe00007812 */ /* 0x000fc800078ec0ff */
[----:B-1----:R-:W-:-:S04]  /*0080*/  LEA R0, R3, R0, 0x9 ;  /* 0x0000000003007211 */ /* 0x002fc800078e48ff */
[C---:B------:R-:W-:Y:S01]  /*0090*/  IADD3 R6, R0.reuse, 0x1, RZ ;  /* 0x0000000100067810 */ /* 0x040fe20007ffe0ff */
[C---:B------:R-:W-:Y:S01]  /*00a0*/  IMAD.HI R2, R0.reuse, 0x2fa0be83, RZ ;  /* 0x2fa0be8300027827 */ /* 0x040fe200078e02ff */
[----:B------:R-:W-:Y:S02]  /*00b0*/  ISETP.GE.AND P2, PT, R0, c[0x0][0x170], PT ;  /* 0x00005c0000007a0c */ /* 0x000fe40003f46270 */
[C---:B------:R-:W-:Y:S01]  /*00c0*/  ISETP.GE.AND P3, PT, R6.reuse, c[0x0][0x170], PT ;  /* 0x00005c0006007a0c */ /* 0x040fe20003f66270 */
[----:B------:R-:W-:Y:S01]  /*00d0*/  IMAD.HI R4, R6, 0x2fa0be83, RZ ;  /* 0x2fa0be8306047827 */ /* 0x000fe200078e02ff */
[----:B------:R-:W-:-:S04]  /*00e0*/  SHF.R.U32.HI R3, RZ, 0x1f, R2 ;  /* 0x0000001fff037819 */ /* 0x000fc80000011602 */
[----:B------:R-:W-:Y:S02]  /*00f0*/  LEA.HI.SX32 R3, R2, R3, 0x1b ;  /* 0x0000000302037211 */ /* 0x000fe400078fdaff */
[----:B------:R-:W-:-:S03]  /*0100*/  SHF.R.U32.HI R5, RZ, 0x1f, R4 ;  /* 0x0000001fff057819 */ /* 0x000fc60000011604 */
[----:B------:R-:W-:Y:S01]  /*0110*/  IMAD R3, R3, -0xac, R0 ;  /* 0xffffff5403037824 */ /* 0x000fe200078e0200 */
[----:B------:R-:W-:-:S03]  /*0120*/  LEA.HI.SX32 R7, R4, R5, 0x1b ;  /* 0x0000000504077211 */ /* 0x000fc600078fdaff */
[----:B------:R-:W-:-:S04]  /*0130*/  IMAD.WIDE R4, R3, R10, c[0x0][0x168] ;  /* 0x00005a0003047625 */ /* 0x000fc800078e020a */
[-C--:B------:R-:W-:Y:S01]  /*0140*/  IMAD.WIDE R2, R0, R10.reuse, c[0x0][0x160] ;  /* 0x0000580000027625 */ /* 0x080fe200078e020a */
[----:B------:R-:W2:Y:S03]  /*0150*/  @!P2 LDG.E.EL R9, [R4.64] ;  /* 0x000000040409a981 */ /* 0x000ea6000c2e1900 */
[----:B------:R-:W-:Y:S01]  /*0160*/  IMAD R7, R7, -0xac, R6 ;  /* 0xffffff5407077824 */ /* 0x000fe200078e0206 */
[----:B------:R-:W2:Y:S01]  /*0170*/  @!P2 LDG.E R8, [R2.64] ;  /* 0x000000040208a981 */ /* 0x000ea2000c1e1900 */
[----:B------:R-:W-:Y:S01]  /*0180*/  MOV R11, RZ ;  /* 0x000000ff000b7202 */ /* 0x000fe20000000f00 */
[----:B------:R-:W-:Y:S02]  /*0190*/  IMAD.MOV.U32 R0, RZ, RZ, RZ ;  /* 0x000000ffff007224 */ /* 0x000fe400078e00ff */
[----:B------:R-:W-:-:S04]  /*01a0*/  IMAD.WIDE R6, R7, R10, c[0x0][0x168] ;  /* 0x00005a0007067625 */ /* 0x000fc800078e020a */
[----:B------:R-:W3:Y:S04]  /*01b0*/  @!P3 LDG.E R0, [R2.64+0x4] ;  /* 0x000004040200b981 */ /* 0x000ee8000c1e1900 */
[----:B------:R-:W3:Y:S01]  /*01c0*/  @!P3 LDG.E.EL R11, [R6.64] ;  /* 0x00000004060bb981 */ /* 0x000ee2000c2e1900 */
[----:B--2---:R-:W-:Y:S01]  /*01d0*/  FSETP.GT.AND P0, PT, R8, -R9, PT ;  /* 0x800000090800720b */ /* 0x004fe20003f04000 */
[----:B------:R-:W-:Y:S01]  /*01e0*/  FADD R9, R9, R8 ;  /* 0x0000000809097221 */ /* 0x000fe20000000000 */
[----:B---3--:R-:W-:-:S11]  /*01f0*/  FSETP.GT.AND P1, PT, R0, -R11, PT ;  /* 0x8000000b0000720b */ /* 0x008fd60003f24000 */
[----:B------:R-:W-:Y:S01]  /*0200*/  @!P0 FMUL R9, R9, 0.0099999997764825820923 ;  /* 0x3c23d70a09098820 */ /* 0x000fe20000400000 */
[----:B------:R-:W-:-:S04]  /*0210*/  FADD R11, R11, R0 ;  /* 0x000000000b0b7221 */ /* 0x000fc80000000000 */
[----:B------:R0:W-:Y:S01]  /*0220*/  @!P2 STG.E [R2.64], R9 ;  /* 0x000000090200a986 */ /* 0x0001e2000c101904 */
[----:B------:R-:W-:Y:S01]  /*0230*/  @!P1 FMUL R11, R11, 0.0099999997764825820923 ;  /* 0x3c23d70a0b0b9820 */ /* 0x000fe20000400000 */
[----:B------:R-:W-:Y:S06]  /*0240*/  @P3 EXIT ;  /* 0x000000000000394d */ /* 0x000fec0003800000 */
[----:B------:R-:W-:Y:S01]  /*0250*/  STG.E [R2.64+0x4], R11 ;  /* 0x0000040b02007986 */ /* 0x000fe2000c101904 */
[----:B------:R-:W-:Y:S05]  /*0260*/  EXIT ;  /* 0x000000000000794d */ /* 0x000fea0003800000 */
.L_x_0:
[----:B------:R-:W-:-:S00]  /*0270*/  BRA `(.L_x_0) ;  /* 0xfffffff000007947 */ /* 0x000fc0000383ffff */
[----:B------:R-:W-:-:S00]  /*0280*/  NOP ;  /* 0x0000000000007918 */ /* 0x000fc00000000000 */
[----:B------:R-:W-:-:S00]  /*0290*/  NOP ;  /* 0x0000000000007918 */ /* 0x000fc00000000000 */
[----:B------:R-:W-:-:S00]  /*02a0*/  NOP ;  /* 0x0000000000007918 */ /* 0x000fc00000000000 */
[----:B------:R-:W-:-:S00]  /*02b0*/  NOP ;  /* 0x0000000000007918 */ /* 0x000fc00000000000 */
[----:B------:R-:W-:-:S00]  /*02c0*/  NOP ;  /* 0x0000000000007918 */ /* 0x000fc00000000000 */
[----:B------:R-:W-:-:S00]  /*02d0*/  NOP ;  /* 0x0000000000007918 */ /* 0x000fc00000000000 */
[----:B------:R-:W-:-:S00]  /*02e0*/  NOP ;  /* 0x0000000000007918 */ /* 0x000fc00000000000 */
[----:B------:R-:W-:-:S00]  /*02f0*/  NOP ;  /* 0x0000000000007918 */ /* 0x000fc00000000000 */
.L_x_1:
